//
// Generated by NVIDIA NVVM Compiler
//
// Compiler Build ID: CL-36424714
// Cuda compilation tools, release 13.0, V13.0.88
// Based on NVVM 20.0.0
//

.version 9.0
.target sm_100
.address_size 64

	// .globl	_Z13ker_matvecmulPKfS0_Pfii

.visible .entry _Z13ker_matvecmulPKfS0_Pfii(
	.param .u64 .ptr .align 1 _Z13ker_matvecmulPKfS0_Pfii_param_0,
	.param .u64 .ptr .align 1 _Z13ker_matvecmulPKfS0_Pfii_param_1,
	.param .u64 .ptr .align 1 _Z13ker_matvecmulPKfS0_Pfii_param_2,
	.param .u32 _Z13ker_matvecmulPKfS0_Pfii_param_3,
	.param .u32 _Z13ker_matvecmulPKfS0_Pfii_param_4
)
{
	.reg .pred 	%p<11>;
	.reg .b32 	%r<38>;
	.reg .b32 	%f<112>;
	.reg .b64 	%rd<31>;

	ld.param.u64 	%rd11, [_Z13ker_matvecmulPKfS0_Pfii_param_0];
	ld.param.u64 	%rd12, [_Z13ker_matvecmulPKfS0_Pfii_param_1];
	ld.param.u64 	%rd10, [_Z13ker_matvecmulPKfS0_Pfii_param_2];
	ld.param.u32 	%r24, [_Z13ker_matvecmulPKfS0_Pfii_param_3];
	ld.param.u32 	%r23, [_Z13ker_matvecmulPKfS0_Pfii_param_4];
	cvta.to.global.u64 	%rd1, %rd12;
	cvta.to.global.u64 	%rd2, %rd11;
	mov.u32 	%r25, %ctaid.x;
	mov.u32 	%r26, %ntid.x;
	mov.u32 	%r27, %tid.x;
	mad.lo.s32 	%r1, %r25, %r26, %r27;
	setp.ge.s32 	%p1, %r1, %r24;
	@%p1 bra 	$L__BB0_15;
	setp.lt.s32 	%p2, %r23, 1;
	mov.f32 	%f111, 0f00000000;
	@%p2 bra 	$L__BB0_14;
	mul.lo.s32 	%r2, %r23, %r1;
	and.b32  	%r3, %r23, 15;
	setp.lt.u32 	%p3, %r23, 16;
	mov.f32 	%f111, 0f00000000;
	mov.b32 	%r34, 0;
	@%p3 bra 	$L__BB0_5;
	and.b32  	%r34, %r23, 2147483632;
	neg.s32 	%r32, %r34;
	add.s64 	%rd3, %rd2, 32;
	add.s64 	%rd29, %rd1, 32;
	mov.f32 	%f111, 0f00000000;
	mov.u32 	%r31, %r2;
$L__BB0_4:
	.pragma "nounroll";
	mul.wide.s32 	%rd13, %r31, 4;
	add.s64 	%rd14, %rd3, %rd13;
	ld.global.f32 	%f18, [%rd14+-32];
	ld.global.f32 	%f19, [%rd29+-32];
	fma.rn.f32 	%f20, %f18, %f19, %f111;
	ld.global.f32 	%f21, [%rd14+-28];
	ld.global.f32 	%f22, [%rd29+-28];
	fma.rn.f32 	%f23, %f21, %f22, %f20;
	ld.global.f32 	%f24, [%rd14+-24];
	ld.global.f32 	%f25, [%rd29+-24];
	fma.rn.f32 	%f26, %f24, %f25, %f23;
	ld.global.f32 	%f27, [%rd14+-20];
	ld.global.f32 	%f28, [%rd29+-20];
	fma.rn.f32 	%f29, %f27, %f28, %f26;
	ld.global.f32 	%f30, [%rd14+-16];
	ld.global.f32 	%f31, [%rd29+-16];
	fma.rn.f32 	%f32, %f30, %f31, %f29;
	ld.global.f32 	%f33, [%rd14+-12];
	ld.global.f32 	%f34, [%rd29+-12];
	fma.rn.f32 	%f35, %f33, %f34, %f32;
	ld.global.f32 	%f36, [%rd14+-8];
	ld.global.f32 	%f37, [%rd29+-8];
	fma.rn.f32 	%f38, %f36, %f37, %f35;
	ld.global.f32 	%f39, [%rd14+-4];
	ld.global.f32 	%f40, [%rd29+-4];
	fma.rn.f32 	%f41, %f39, %f40, %f38;
	ld.global.f32 	%f42, [%rd14];
	ld.global.f32 	%f43, [%rd29];
	fma.rn.f32 	%f44, %f42, %f43, %f41;
	ld.global.f32 	%f45, [%rd14+4];
	ld.global.f32 	%f46, [%rd29+4];
	fma.rn.f32 	%f47, %f45, %f46, %f44;
	ld.global.f32 	%f48, [%rd14+8];
	ld.global.f32 	%f49, [%rd29+8];
	fma.rn.f32 	%f50, %f48, %f49, %f47;
	ld.global.f32 	%f51, [%rd14+12];
	ld.global.f32 	%f52, [%rd29+12];
	fma.rn.f32 	%f53, %f51, %f52, %f50;
	ld.global.f32 	%f54, [%rd14+16];
	ld.global.f32 	%f55, [%rd29+16];
	fma.rn.f32 	%f56, %f54, %f55, %f53;
	ld.global.f32 	%f57, [%rd14+20];
	ld.global.f32 	%f58, [%rd29+20];
	fma.rn.f32 	%f59, %f57, %f58, %f56;
	ld.global.f32 	%f60, [%rd14+24];
	ld.global.f32 	%f61, [%rd29+24];
	fma.rn.f32 	%f62, %f60, %f61, %f59;
	ld.global.f32 	%f63, [%rd14+28];
	ld.global.f32 	%f64, [%rd29+28];
	fma.rn.f32 	%f111, %f63, %f64, %f62;
	add.s32 	%r32, %r32, 16;
	add.s32 	%r31, %r31, 16;
	add.s64 	%rd29, %rd29, 64;
	setp.ne.s32 	%p4, %r32, 0;
	@%p4 bra 	$L__BB0_4;
$L__BB0_5:
	setp.eq.s32 	%p5, %r3, 0;
	@%p5 bra 	$L__BB0_14;
	and.b32  	%r11, %r23, 7;
	setp.lt.u32 	%p6, %r3, 8;
	@%p6 bra 	$L__BB0_8;
	add.s32 	%r29, %r34, %r2;
	mul.wide.s32 	%rd15, %r29, 4;
	add.s64 	%rd16, %rd2, %rd15;
	ld.global.f32 	%f66, [%rd16];
	mul.wide.u32 	%rd17, %r34, 4;
	add.s64 	%rd18, %rd1, %rd17;
	ld.global.f32 	%f67, [%rd18];
	fma.rn.f32 	%f68, %f66, %f67, %f111;
	ld.global.f32 	%f69, [%rd16+4];
	ld.global.f32 	%f70, [%rd18+4];
	fma.rn.f32 	%f71, %f69, %f70, %f68;
	ld.global.f32 	%f72, [%rd16+8];
	ld.global.f32 	%f73, [%rd18+8];
	fma.rn.f32 	%f74, %f72, %f73, %f71;
	ld.global.f32 	%f75, [%rd16+12];
	ld.global.f32 	%f76, [%rd18+12];
	fma.rn.f32 	%f77, %f75, %f76, %f74;
	ld.global.f32 	%f78, [%rd16+16];
	ld.global.f32 	%f79, [%rd18+16];
	fma.rn.f32 	%f80, %f78, %f79, %f77;
	ld.global.f32 	%f81, [%rd16+20];
	ld.global.f32 	%f82, [%rd18+20];
	fma.rn.f32 	%f83, %f81, %f82, %f80;
	ld.global.f32 	%f84, [%rd16+24];
	ld.global.f32 	%f85, [%rd18+24];
	fma.rn.f32 	%f86, %f84, %f85, %f83;
	ld.global.f32 	%f87, [%rd16+28];
	ld.global.f32 	%f88, [%rd18+28];
	fma.rn.f32 	%f111, %f87, %f88, %f86;
	add.s32 	%r34, %r34, 8;
$L__BB0_8:
	setp.eq.s32 	%p7, %r11, 0;
	@%p7 bra 	$L__BB0_14;
	and.b32  	%r14, %r23, 3;
	setp.lt.u32 	%p8, %r11, 4;
	@%p8 bra 	$L__BB0_11;
	add.s32 	%r30, %r34, %r2;
	mul.wide.s32 	%rd19, %r30, 4;
	add.s64 	%rd20, %rd2, %rd19;
	ld.global.f32 	%f90, [%rd20];
	mul.wide.u32 	%rd21, %r34, 4;
	add.s64 	%rd22, %rd1, %rd21;
	ld.global.f32 	%f91, [%rd22];
	fma.rn.f32 	%f92, %f90, %f91, %f111;
	ld.global.f32 	%f93, [%rd20+4];
	ld.global.f32 	%f94, [%rd22+4];
	fma.rn.f32 	%f95, %f93, %f94, %f92;
	ld.global.f32 	%f96, [%rd20+8];
	ld.global.f32 	%f97, [%rd22+8];
	fma.rn.f32 	%f98, %f96, %f97, %f95;
	ld.global.f32 	%f99, [%rd20+12];
	ld.global.f32 	%f100, [%rd22+12];
	fma.rn.f32 	%f111, %f99, %f100, %f98;
	add.s32 	%r34, %r34, 4;
$L__BB0_11:
	setp.eq.s32 	%p9, %r14, 0;
	@%p9 bra 	$L__BB0_14;
	mul.wide.u32 	%rd23, %r34, 4;
	add.s64 	%rd30, %rd1, %rd23;
	add.s32 	%r37, %r34, %r2;
	neg.s32 	%r36, %r14;
$L__BB0_13:
	.pragma "nounroll";
	mul.wide.s32 	%rd24, %r37, 4;
	add.s64 	%rd25, %rd2, %rd24;
	ld.global.f32 	%f101, [%rd25];
	ld.global.f32 	%f102, [%rd30];
	fma.rn.f32 	%f111, %f101, %f102, %f111;
	add.s64 	%rd30, %rd30, 4;
	add.s32 	%r37, %r37, 1;
	add.s32 	%r36, %r36, 1;
	setp.ne.s32 	%p10, %r36, 0;
	@%p10 bra 	$L__BB0_13;
$L__BB0_14:
	cvta.to.global.u64 	%rd26, %rd10;
	mul.wide.s32 	%rd27, %r1, 4;
	add.s64 	%rd28, %rd26, %rd27;
	st.global.f32 	[%rd28], %f111;
$L__BB0_15:
	ret;

}


// ===== COMPILED SASS (sm_100) =====

	.target	sm_100

	.elftype	@"ET_EXEC"


//--------------------- .note.nv.tkinfo           --------------------------
	.section	.note.nv.tkinfo,"",@"SHT_NOTE"
	.sectionflags	@"SHF_NOTE_NV_TKINFO"
	.tkinfo
        /*0018*/ 	.word	0x00000002
        /*0030*/ 	.string	""
        /*0030*/ 	.string	"ptxas"
        /*0030*/ 	.string	"Cuda compilation tools, release 13.0, V13.0.88"
        /*0030*/ 	.string	"Build cuda_13.0.r13.0/compiler.36424714_0"
        /*0030*/ 	.string	"-arch sm_100 -m 64 "



//--------------------- .note.nv.cuinfo           --------------------------
	.section	.note.nv.cuinfo,"",@"SHT_NOTE"
	.sectionflags	@"SHF_NOTE_NV_CUINFO"
        /*0018*/ 	.short	0x0002
        /*001a*/ 	.short	0x0064
        /*001c*/ 	.short	0x0082
	.zero		2


//--------------------- .nv.info                  --------------------------
	.section	.nv.info,"",@"SHT_CUDA_INFO"
	.align	4


	//----- nvinfo : EIATTR_REGCOUNT
	.align		4
        /*0000*/ 	.byte	0x04, 0x2f
        /*0002*/ 	.short	(.L_1 - .L_0)
	.align		4
.L_0:
        /*0004*/ 	.word	index@(_Z13ker_matvecmulPKfS0_Pfii)
        /*0008*/ 	.word	0x0000001e


	//----- nvinfo : EIATTR_FRAME_SIZE
	.align		4
.L_1:
        /*000c*/ 	.byte	0x04, 0x11
        /*000e*/ 	.short	(.L_3 - .L_2)
	.align		4
.L_2:
        /*0010*/ 	.word	index@(_Z13ker_matvecmulPKfS0_Pfii)
        /*0014*/ 	.word	0x00000000


	//----- nvinfo : EIATTR_MIN_STACK_SIZE
	.align		4
.L_3:
        /*0018*/ 	.byte	0x04, 0x12
        /*001a*/ 	.short	(.L_5 - .L_4)
	.align		4
.L_4:
        /*001c*/ 	.word	index@(_Z13ker_matvecmulPKfS0_Pfii)
        /*0020*/ 	.word	0x00000000
.L_5:


//--------------------- .nv.compat                --------------------------
	.section	.nv.compat,"",@"SHT_CUDA_COMPAT_INFO"
	.align	4
        /*0000*/ 	.byte	0x02, 0x09, 0x00, 0x00, 0x02, 0x02, 0x01, 0x00, 0x02, 0x05, 0x05, 0x00, 0x03, 0x07, 0x01, 0x01
        /*0010*/ 	.byte	0x02, 0x03, 0x00, 0x00, 0x02, 0x06, 0x01, 0x00, 0x04, 0x0b, 0x08, 0x00, 0x09, 0x00, 0x00, 0x00
        /*0020*/ 	.byte	0x00, 0x00, 0x00, 0x00


//--------------------- .nv.info._Z13ker_matvecmulPKfS0_Pfii --------------------------
	.section	.nv.info._Z13ker_matvecmulPKfS0_Pfii,"",@"SHT_CUDA_INFO"
	.sectionflags	@""
	.align	4


	//----- nvinfo : EIATTR_CUDA_API_VERSION
	.align		4
        /*0000*/ 	.byte	0x04, 0x37
        /*0002*/ 	.short	(.L_7 - .L_6)
.L_6:
        /*0004*/ 	.word	0x00000082


	//----- nvinfo : EIATTR_KPARAM_INFO
	.align		4
.L_7:
        /*0008*/ 	.byte	0x04, 0x17
        /*000a*/ 	.short	(.L_9 - .L_8)
.L_8:
        /*000c*/ 	.word	0x00000000
        /*0010*/ 	.short	0x0004
        /*0012*/ 	.short	0x001c
        /*0014*/ 	.byte	0x00, 0xf0, 0x11, 0x00


	//----- nvinfo : EIATTR_KPARAM_INFO
	.align		4
.L_9:
        /*0018*/ 	.byte	0x04, 0x17
        /*001a*/ 	.short	(.L_11 - .L_10)
.L_10:
        /*001c*/ 	.word	0x00000000
        /*0020*/ 	.short	0x0003
        /*0022*/ 	.short	0x0018
        /*0024*/ 	.byte	0x00, 0xf0, 0x11, 0x00


	//----- nvinfo : EIATTR_KPARAM_INFO
	.align		4
.L_11:
        /*0028*/ 	.byte	0x04, 0x17
        /*002a*/ 	.short	(.L_13 - .L_12)
.L_12:
        /*002c*/ 	.word	0x00000000
        /*0030*/ 	.short	0x0002
        /*0032*/ 	.short	0x0010
        /*0034*/ 	.byte	0x00, 0xf5, 0x21, 0x00


	//----- nvinfo : EIATTR_KPARAM_INFO
	.align		4
.L_13:
        /*0038*/ 	.byte	0x04, 0x17
        /*003a*/ 	.short	(.L_15 - .L_14)
.L_14:
        /*003c*/ 	.word	0x00000000
        /*0040*/ 	.short	0x0001
        /*0042*/ 	.short	0x0008
        /*0044*/ 	.byte	0x00, 0xf5, 0x21, 0x00


	//----- nvinfo : EIATTR_KPARAM_INFO
	.align		4
.L_15:
        /*0048*/ 	.byte	0x04, 0x17
        /*004a*/ 	.short	(.L_17 - .L_16)
.L_16:
        /*004c*/ 	.word	0x00000000
        /*0050*/ 	.short	0x0000
        /*0052*/ 	.short	0x0000
        /*0054*/ 	.byte	0x00, 0xf5, 0x21, 0x00


	//----- nvinfo : EIATTR_SPARSE_MMA_MASK
	.align		4
.L_17:
        /*0058*/ 	.byte	0x03, 0x50
        /*005a*/ 	.short	0x0000


	//----- nvinfo : EIATTR_MAXREG_COUNT
	.align		4
        /*005c*/ 	.byte	0x03, 0x1b
        /*005e*/ 	.short	0x00ff


	//----- nvinfo : EIATTR_MERCURY_ISA_VERSION
	.align		4
        /*0060*/ 	.byte	0x03, 0x5f
        /*0062*/ 	.short	0x0101


	//----- nvinfo : EIATTR_VRC_CTA_INIT_COUNT
	.align		4
        /*0064*/ 	.byte	0x02, 0x4a
	.zero		1
	.zero		1


	//----- nvinfo : EIATTR_EXIT_INSTR_OFFSETS
	.align		4
        /*0068*/ 	.byte	0x04, 0x1c
        /*006a*/ 	.short	(.L_19 - .L_18)


	//   ....[0]....
.L_18:
        /*006c*/ 	.word	0x00000070


	//   ....[1]....
        /*0070*/ 	.word	0x00000a90


	//----- nvinfo : EIATTR_CBANK_PARAM_SIZE
	.align		4
.L_19:
        /*0074*/ 	.byte	0x03, 0x19
        /*0076*/ 	.short	0x0020


	//----- nvinfo : EIATTR_PARAM_CBANK
	.align		4
        /*0078*/ 	.byte	0x04, 0x0a
        /*007a*/ 	.short	(.L_21 - .L_20)
	.align		4
.L_20:
        /*007c*/ 	.word	index@(.nv.constant0._Z13ker_matvecmulPKfS0_Pfii)
        /*0080*/ 	.short	0x0380
        /*0082*/ 	.short	0x0020


	//----- nvinfo : EIATTR_SW_WAR
	.align		4
.L_21:
        /*0084*/ 	.byte	0x04, 0x36
        /*0086*/ 	.short	(.L_23 - .L_22)
.L_22:
        /*0088*/ 	.word	0x00000008
.L_23:


//--------------------- .nv.callgraph             --------------------------
	.section	.nv.callgraph,"",@"SHT_CUDA_CALLGRAPH"
	.align	4
	.sectionentsize	8
	.align		4
        /*0000*/ 	.word	0x00000000
	.align		4
        /*0004*/ 	.word	0xffffffff
	.align		4
        /*0008*/ 	.word	0x00000000
	.align		4
        /*000c*/ 	.word	0xfffffffe
	.align		4
        /*0010*/ 	.word	0x00000000
	.align		4
        /*0014*/ 	.word	0xfffffffd
	.align		4
        /*0018*/ 	.word	0x00000000
	.align		4
        /*001c*/ 	.word	0xfffffffc


//--------------------- .text._Z13ker_matvecmulPKfS0_Pfii --------------------------
	.section	.text._Z13ker_matvecmulPKfS0_Pfii,"ax",@progbits
	.align	128
        .global         _Z13ker_matvecmulPKfS0_Pfii
        .type           _Z13ker_matvecmulPKfS0_Pfii,@function
        .size           _Z13ker_matvecmulPKfS0_Pfii,(.L_x_7 - _Z13ker_matvecmulPKfS0_Pfii)
        .other          _Z13ker_matvecmulPKfS0_Pfii,@"STO_CUDA_ENTRY STV_DEFAULT"
_Z13ker_matvecmulPKfS0_Pfii:
.text._Z13ker_matvecmulPKfS0_Pfii:
[----:B------:R-:W-:Y:S01]  /*0000*/  LDC R1, c[0x0][0x37c] ;  /* 0x0000df00ff017b82 */ /* 0x000fe20000000800 */
[----:B------:R-:W0:Y:S07]  /*0010*/  S2R R3, SR_TID.X ;  /* 0x0000000000037919 */ /* 0x000e2e0000002100 */
[----:B------:R-:W0:Y:S01]  /*0020*/  S2UR UR4, SR_CTAID.X ;  /* 0x00000000000479c3 */ /* 0x000e220000002500 */
[----:B------:R-:W1:Y:S07]  /*0030*/  LDCU UR5, c[0x0][0x398] ;  /* 0x00007300ff0577ac */ /* 0x000e6e0008000800 */
[----:B------:R-:W0:Y:S02]  /*0040*/  LDC R0, c[0x0][0x360] ;  /* 0x0000d800ff007b82 */ /* 0x000e240000000800 */
[----:B0-----:R-:W-:-:S05]  /*0050*/  IMAD R0, R0, UR4, R3 ;  /* 0x0000000400007c24 */ /* 0x001fca000f8e0203 */
[----:B-1----:R-:W-:-:S13]  /*0060*/  ISETP.GE.AND P0, PT, R0, UR5, PT ;  /* 0x0000000500007c0c */ /* 0x002fda000bf06270 */
[----:B------:R-:W-:Y:S05]  /*0070*/  @P0 EXIT ;  /* 0x000000000000094d */ /* 0x000fea0003800000 */
[----:B------:R-:W0:Y:S01]  /*0080*/  LDCU UR8, c[0x0][0x39c] ;  /* 0x00007380ff0877ac */ /* 0x000e220008000800 */
[----:B------:R-:W-:Y:S01]  /*0090*/  HFMA2 R15, -RZ, RZ, 0, 0 ;  /* 0x00000000ff0f7431 */ /* 0x000fe200000001ff */
[----:B------:R-:W1:Y:S01]  /*00a0*/  LDCU.64 UR16, c[0x0][0x358] ;  /* 0x00006b00ff1077ac */ /* 0x000e620008000a00 */
[----:B0-----:R-:W-:-:S09]  /*00b0*/  UISETP.GE.AND UP0, UPT, UR8, 0x1, UPT ;  /* 0x000000010800788c */ /* 0x001fd2000bf06270 */
[----:B-1----:R-:W-:Y:S05]  /*00c0*/  BRA.U !UP0, `(.L_x_0) ;  /* 0x0000000908647547 */ /* 0x002fea000b800000 */
[----:B------:R-:W-:Y:S02]  /*00d0*/  UISETP.GE.U32.AND UP1, UPT, UR8, 0x10, UPT ;  /* 0x000000100800788c */ /* 0x000fe4000bf26070 */
[----:B------:R-:W-:Y:S01]  /*00e0*/  IMAD R7, R0, UR8, RZ ;  /* 0x0000000800077c24 */ /* 0x000fe2000f8e02ff */
[----:B------:R-:W-:Y:S01]  /*00f0*/  ULOP3.LUT UR9, UR8, 0xf, URZ, 0xc0, !UPT ;  /* 0x0000000f08097892 */ /* 0x000fe2000f8ec0ff */
[----:B------:R-:W-:Y:S02]  /*0100*/  MOV R15, RZ ;  /* 0x000000ff000f7202 */ /* 0x000fe40000000f00 */
[----:B------:R-:W-:Y:S01]  /*0110*/  MOV R8, RZ ;  /* 0x000000ff00087202 */ /* 0x000fe20000000f00 */
[----:B------:R-:W-:Y:S02]  /*0120*/  UISETP.NE.AND UP0, UPT, UR9, URZ, UPT ;  /* 0x000000ff0900728c */ /* 0x000fe4000bf05270 */
[----:B------:R-:W-:Y:S09]  /*0130*/  BRA.U !UP1, `(.L_x_1) ;  /* 0x0000000509147547 */ /* 0x000ff2000b800000 */
[----:B------:R-:W0:Y:S01]  /*0140*/  LDCU.128 UR12, c[0x0][0x380] ;  /* 0x00007000ff0c77ac */ /* 0x000e220008000c00 */
[----:B------:R-:W-:Y:S02]  /*0150*/  MOV R15, RZ ;  /* 0x000000ff000f7202 */ /* 0x000fe40000000f00 */
[----:B------:R-:W-:Y:S01]  /*0160*/  MOV R6, R7 ;  /* 0x0000000700067202 */ /* 0x000fe20000000f00 */
[----:B------:R-:W-:-:S04]  /*0170*/  ULOP3.LUT UR10, UR8, 0x7ffffff0, URZ, 0xc0, !UPT ;  /* 0x7ffffff0080a7892 */ /* 0x000fc8000f8ec0ff */
[----:B------:R-:W-:Y:S02]  /*0180*/  UIADD3 UR11, UPT, UPT, -UR10, URZ, URZ ;  /* 0x000000ff0a0b7290 */ /* 0x000fe4000fffe1ff */
[----:B------:R-:W-:Y:S01]  /*0190*/  MOV R8, UR10 ;  /* 0x0000000a00087c02 */ /* 0x000fe20008000f00 */
[----:B0-----:R-:W-:Y:S02]  /*01a0*/  UIADD3 UR4, UP2, UPT, UR14, 0x20, URZ ;  /* 0x000000200e047890 */ /* 0x001fe4000ff5e0ff */
[----:B------:R-:W-:Y:S02]  /*01b0*/  UIADD3 UR6, UP1, UPT, UR12, 0x20, URZ ;  /* 0x000000200c067890 */ /* 0x000fe4000ff3e0ff */
[----:B------:R-:W-:Y:S02]  /*01c0*/  UIADD3.X UR5, UPT, UPT, URZ, UR15, URZ, UP2, !UPT ;  /* 0x0000000fff057290 */ /* 0x000fe400097fe4ff */
[----:B------:R-:W-:Y:S01]  /*01d0*/  MOV R2, UR4 ;  /* 0x0000000400027c02 */ /* 0x000fe20008000f00 */
[----:B------:R-:W-:-:S03]  /*01e0*/  UIADD3.X UR7, UPT, UPT, URZ, UR13, URZ, UP1, !UPT ;  /* 0x0000000dff077290 */ /* 0x000fc60008ffe4ff */
[----:B------:R-:W-:-:S09]  /*01f0*/  MOV R3, UR5 ;  /* 0x0000000500037c02 */ /* 0x000fd20008000f00 */
.L_x_2:
[----:B------:R-:W-:Y:S01]  /*0200*/  MOV R4, UR6 ;  /* 0x0000000600047c02 */ /* 0x000fe20008000f00 */
[----:B------:R-:W2:Y:S01]  /*0210*/  LDG.E R17, desc[UR16][R2.64+-0x20] ;  /* 0xffffe01002117981 */ /* 0x000ea2000c1e1900 */
[----:B------:R-:W-:-:S03]  /*0220*/  MOV R5, UR7 ;  /* 0x0000000700057c02 */ /* 0x000fc60008000f00 */
[----:B------:R-:W3:Y:S01]  /*0230*/  LDG.E R25, desc[UR16][R2.64+-0x1c] ;  /* 0xffffe41002197981 */ /* 0x000ee2000c1e1900 */
[----:B------:R-:W-:-:S03]  /*0240*/  IMAD.WIDE R4, R6, 0x4, R4 ;  /* 0x0000000406047825 */ /* 0x000fc600078e0204 */
[----:B------:R-:W4:Y:S04]  /*0250*/  LDG.E R19, desc[UR16][R2.64+-0x18] ;  /* 0xffffe81002137981 */ /* 0x000f28000c1e1900 */
[----:B------:R-:W2:Y:S04]  /*0260*/  LDG.E R16, desc[UR16][R4.64+-0x20] ;  /* 0xffffe01004107981 */ /* 0x000ea8000c1e1900 */
[----:B------:R-:W3:Y:S04]  /*0270*/  LDG.E R18, desc[UR16][R4.64+-0x1c] ;  /* 0xffffe41004127981 */ /* 0x000ee8000c1e1900 */
[----:B------:R-:W4:Y:S04]  /*0280*/  LDG.E R20, desc[UR16][R4.64+-0x18] ;  /* 0xffffe81004147981 */ /* 0x000f28000c1e1900 */
[----:B------:R-:W5:Y:S04]  /*0290*/  LDG.E R22, desc[UR16][R2.64+-0x14] ;  /* 0xffffec1002167981 */ /* 0x000f68000c1e1900 */
        /* <DEDUP_REMOVED lines=8> */
[----:B------:R-:W5:Y:S01]  /*0320*/  LDG.E R14, desc[UR16][R4.64+-0x4] ;  /* 0xfffffc10040e7981 */ /* 0x000f62000c1e1900 */
[----:B--2---:R-:W-:-:S03]  /*0330*/  FFMA R17, R16, R17, R15 ;  /* 0x0000001110117223 */ /* 0x004fc6000000000f */
[----:B------:R-:W2:Y:S04]  /*0340*/  LDG.E R15, desc[UR16][R2.64] ;  /* 0x00000010020f7981 */ /* 0x000ea8000c1e1900 */
[----:B------:R-:W2:Y:S01]  /*0350*/  LDG.E R16, desc[UR16][R4.64] ;  /* 0x0000001004107981 */ /* 0x000ea2000c1e1900 */
[----:B---3--:R-:W-:-:S03]  /*0360*/  FFMA R25, R18, R25, R17 ;  /* 0x0000001912197223 */ /* 0x008fc60000000011 */
[----:B------:R-:W3:Y:S01]  /*0370*/  LDG.E R17, desc[UR16][R2.64+0x4] ;  /* 0x0000041002117981 */ /* 0x000ee2000c1e1900 */
[----:B----4-:R-:W-:-:S03]  /*0380*/  FFMA R26, R20, R19, R25 ;  /* 0x00000013141a7223 */ /* 0x010fc60000000019 */
[----:B------:R-:W3:Y:S04]  /*0390*/  LDG.E R18, desc[UR16][R4.64+0x4] ;  /* 0x0000041004127981 */ /* 0x000ee8000c1e1900 */
[----:B------:R-:W4:Y:S01]  /*03a0*/  LDG.E R20, desc[UR16][R2.64+0x8] ;  /* 0x0000081002147981 */ /* 0x000f22000c1e1900 */
[----:B-----5:R-:W-:-:S03]  /*03b0*/  FFMA R25, R21, R22, R26 ;  /* 0x0000001615197223 */ /* 0x020fc6000000001a */
[----:B------:R-:W4:Y:S04]  /*03c0*/  LDG.E R19, desc[UR16][R4.64+0x8] ;  /* 0x0000081004137981 */ /* 0x000f28000c1e1900 */
[----:B------:R-:W5:Y:S01]  /*03d0*/  LDG.E R22, desc[UR16][R2.64+0xc] ;  /* 0x00000c1002167981 */ /* 0x000f62000c1e1900 */
[----:B------:R-:W-:-:S03]  /*03e0*/  FFMA R25, R24, R23, R25 ;  /* 0x0000001718197223 */ /* 0x000fc60000000019 */
[----:B------:R-:W5:Y:S04]  /*03f0*/  LDG.E R21, desc[UR16][R4.64+0xc] ;  /* 0x00000c1004157981 */ /* 0x000f68000c1e1900 */
[----:B------:R-:W5:Y:S01]  /*0400*/  LDG.E R24, desc[UR16][R2.64+0x10] ;  /* 0x0000101002187981 */ /* 0x000f62000c1e1900 */
[----:B------:R-:W-:-:S03]  /*0410*/  FFMA R25, R10, R9, R25 ;  /* 0x000000090a197223 */ /* 0x000fc60000000019 */
[----:B------:R-:W5:Y:S04]  /*0420*/  LDG.E R23, desc[UR16][R4.64+0x10] ;  /* 0x0000101004177981 */ /* 0x000f68000c1e1900 */
[----:B------:R-:W5:Y:S01]  /*0430*/  LDG.E R10, desc[UR16][R2.64+0x14] ;  /* 0x00001410020a7981 */ /* 0x000f62000c1e1900 */
[----:B------:R-:W-:-:S03]  /*0440*/  FFMA R27, R12, R11, R25 ;  /* 0x0000000b0c1b7223 */ /* 0x000fc60000000019 */
[----:B------:R-:W5:Y:S04]  /*0450*/  LDG.E R9, desc[UR16][R4.64+0x14] ;  /* 0x0000141004097981 */ /* 0x000f68000c1e1900 */
[----:B------:R-:W5:Y:S04]  /*0460*/  LDG.E R11, desc[UR16][R2.64+0x18] ;  /* 0x00001810020b7981 */ /* 0x000f68000c1e1900 */
[----:B------:R-:W5:Y:S04]  /*0470*/  LDG.E R12, desc[UR16][R4.64+0x18] ;  /* 0x00001810040c7981 */ /* 0x000f68000c1e1900 */
[----:B------:R-:W5:Y:S04]  /*0480*/  LDG.E R25, desc[UR16][R4.64+0x1c] ;  /* 0x00001c1004197981 */ /* 0x000f68000c1e1900 */
[----:B------:R0:W5:Y:S01]  /*0490*/  LDG.E R26, desc[UR16][R2.64+0x1c] ;  /* 0x00001c10021a7981 */ /* 0x000162000c1e1900 */
[----:B------:R-:W-:Y:S01]  /*04a0*/  FFMA R13, R14, R13, R27 ;  /* 0x0000000d0e0d7223 */ /* 0x000fe2000000001b */
[----:B------:R-:W-:-:S04]  /*04b0*/  UIADD3 UR11, UPT, UPT, UR11, 0x10, URZ ;  /* 0x000000100b0b7890 */ /* 0x000fc8000fffe0ff */
[----:B------:R-:W-:Y:S01]  /*04c0*/  UISETP.NE.AND UP1, UPT, UR11, URZ, UPT ;  /* 0x000000ff0b00728c */ /* 0x000fe2000bf25270 */
[----:B0-----:R-:W-:Y:S02]  /*04d0*/  IADD3 R2, P0, PT, R2, 0x40, RZ ;  /* 0x0000004002027810 */ /* 0x001fe40007f1e0ff */
[----:B------:R-:W-:Y:S02]  /*04e0*/  IADD3 R6, PT, PT, R6, 0x10, RZ ;  /* 0x0000001006067810 */ /* 0x000fe40007ffe0ff */
[----:B------:R-:W-:Y:S01]  /*04f0*/  IADD3.X R3, PT, PT, RZ, R3, RZ, P0, !PT ;  /* 0x00000003ff037210 */ /* 0x000fe200007fe4ff */
[----:B--2---:R-:W-:-:S04]  /*0500*/  FFMA R13, R16, R15, R13 ;  /* 0x0000000f100d7223 */ /* 0x004fc8000000000d */
[----:B---3--:R-:W-:-:S04]  /*0510*/  FFMA R18, R18, R17, R13 ;  /* 0x0000001112127223 */ /* 0x008fc8000000000d */
[----:B----4-:R-:W-:-:S04]  /*0520*/  FFMA R18, R19, R20, R18 ;  /* 0x0000001413127223 */ /* 0x010fc80000000012 */
[----:B-----5:R-:W-:-:S04]  /*0530*/  FFMA R18, R21, R22, R18 ;  /* 0x0000001615127223 */ /* 0x020fc80000000012 */
[----:B------:R-:W-:-:S04]  /*0540*/  FFMA R18, R23, R24, R18 ;  /* 0x0000001817127223 */ /* 0x000fc80000000012 */
[----:B------:R-:W-:-:S04]  /*0550*/  FFMA R9, R9, R10, R18 ;  /* 0x0000000a09097223 */ /* 0x000fc80000000012 */
[----:B------:R-:W-:-:S04]  /*0560*/  FFMA R12, R12, R11, R9 ;  /* 0x0000000b0c0c7223 */ /* 0x000fc80000000009 */
[----:B------:R-:W-:Y:S01]  /*0570*/  FFMA R15, R25, R26, R12 ;  /* 0x0000001a190f7223 */ /* 0x000fe2000000000c */
[----:B------:R-:W-:Y:S06]  /*0580*/  BRA.U UP1, `(.L_x_2) ;  /* 0xfffffffd011c7547 */ /* 0x000fec000b83ffff */
.L_x_1:
[----:B------:R-:W-:Y:S05]  /*0590*/  BRA.U !UP0, `(.L_x_0) ;  /* 0x0000000508307547 */ /* 0x000fea000b800000 */
[----:B------:R-:W-:Y:S02]  /*05a0*/  UISETP.GE.U32.AND UP0, UPT, UR9, 0x8, UPT ;  /* 0x000000080900788c */ /* 0x000fe4000bf06070 */
[----:B------:R-:W-:-:S04]  /*05b0*/  ULOP3.LUT UR5, UR8, 0x7, URZ, 0xc0, !UPT ;  /* 0x0000000708057892 */ /* 0x000fc8000f8ec0ff */
[----:B------:R-:W-:-:S03]  /*05c0*/  UISETP.NE.AND UP1, UPT, UR5, URZ, UPT ;  /* 0x000000ff0500728c */ /* 0x000fc6000bf25270 */
[----:B------:R-:W-:Y:S08]  /*05d0*/  BRA.U !UP0, `(.L_x_3) ;  /* 0x0000000108787547 */ /* 0x000ff0000b800000 */
[----:B------:R-:W0:Y:S01]  /*05e0*/  LDC.64 R2, c[0x0][0x380] ;  /* 0x0000e000ff027b82 */ /* 0x000e220000000a00 */
[----:B------:R-:W-:-:S07]  /*05f0*/  IADD3 R9, PT, PT, R7, R8, RZ ;  /* 0x0000000807097210 */ /* 0x000fce0007ffe0ff */
[----:B------:R-:W1:Y:S01]  /*0600*/  LDC.64 R4, c[0x0][0x388] ;  /* 0x0000e200ff047b82 */ /* 0x000e620000000a00 */
[----:B0-----:R-:W-:-:S05]  /*0610*/  IMAD.WIDE R2, R9, 0x4, R2 ;  /* 0x0000000409027825 */ /* 0x001fca00078e0202 */
[----:B------:R-:W2:Y:S01]  /*0620*/  LDG.E R10, desc[UR16][R2.64] ;  /* 0x00000010020a7981 */ /* 0x000ea2000c1e1900 */
[----:B-1----:R-:W-:-:S03]  /*0630*/  IMAD.WIDE.U32 R4, R8, 0x4, R4 ;  /* 0x0000000408047825 */ /* 0x002fc600078e0004 */
[----:B------:R-:W3:Y:S04]  /*0640*/  LDG.E R13, desc[UR16][R2.64+0x4] ;  /* 0x00000410020d7981 */ /* 0x000ee8000c1e1900 */
[----:B------:R-:W2:Y:S04]  /*0650*/  LDG.E R11, desc[UR16][R4.64] ;  /* 0x00000010040b7981 */ /* 0x000ea8000c1e1900 */
[----:B------:R-:W3:Y:S04]  /*0660*/  LDG.E R12, desc[UR16][R4.64+0x4] ;  /* 0x00000410040c7981 */ /* 0x000ee8000c1e1900 */
[----:B------:R-:W4:Y:S04]  /*0670*/  LDG.E R17, desc[UR16][R2.64+0x8] ;  /* 0x0000081002117981 */ /* 0x000f28000c1e1900 */
        /* <DEDUP_REMOVED lines=11> */
[----:B------:R-:W-:Y:S01]  /*0730*/  IADD3 R8, PT, PT, R8, 0x8, RZ ;  /* 0x0000000808087810 */ /* 0x000fe20007ffe0ff */
[----:B--2---:R-:W-:-:S04]  /*0740*/  FFMA R10, R10, R11, R15 ;  /* 0x0000000b0a0a7223 */ /* 0x004fc8000000000f */
[----:B---3--:R-:W-:-:S04]  /*0750*/  FFMA R10, R13, R12, R10 ;  /* 0x0000000c0d0a7223 */ /* 0x008fc8000000000a */
[----:B----4-:R-:W-:-:S04]  /*0760*/  FFMA R10, R17, R14, R10 ;  /* 0x0000000e110a7223 */ /* 0x010fc8000000000a */
[----:B-----5:R-:W-:-:S04]  /*0770*/  FFMA R10, R19, R16, R10 ;  /* 0x00000010130a7223 */ /* 0x020fc8000000000a */
[----:B------:R-:W-:-:S04]  /*0780*/  FFMA R10, R21, R18, R10 ;  /* 0x00000012150a7223 */ /* 0x000fc8000000000a */
[----:B------:R-:W-:-:S04]  /*0790*/  FFMA R23, R23, R20, R10 ;  /* 0x0000001417177223 */ /* 0x000fc8000000000a */
[----:B------:R-:W-:-:S04]  /*07a0*/  FFMA R6, R6, R9, R23 ;  /* 0x0000000906067223 */ /* 0x000fc80000000017 */
[----:B------:R-:W-:-:S07]  /*07b0*/  FFMA R15, R25, R22, R6 ;  /* 0x00000016190f7223 */ /* 0x000fce0000000006 */
.L_x_3:
        /* <DEDUP_REMOVED lines=17> */
[----:B------:R-:W5:Y:S01]  /*08d0*/  LDG.E R14, desc[UR16][R4.64+0xc] ;  /* 0x00000c10040e7981 */ /* 0x000f62000c1e1900 */
[----:B------:R-:W-:Y:S01]  /*08e0*/  IADD3 R8, PT, PT, R8, 0x4, RZ ;  /* 0x0000000408087810 */ /* 0x000fe20007ffe0ff */
[----:B--2---:R-:W-:-:S04]  /*08f0*/  FFMA R6, R6, R9, R15 ;  /* 0x0000000906067223 */ /* 0x004fc8000000000f */
[----:B---3--:R-:W-:-:S04]  /*0900*/  FFMA R6, R11, R10, R6 ;  /* 0x0000000a0b067223 */ /* 0x008fc80000000006 */
[----:B----4-:R-:W-:-:S04]  /*0910*/  FFMA R6, R13, R12, R6 ;  /* 0x0000000c0d067223 */ /* 0x010fc80000000006 */
[----:B-----5:R-:W-:-:S07]  /*0920*/  FFMA R15, R17, R14, R6 ;  /* 0x0000000e110f7223 */ /* 0x020fce0000000006 */
.L_x_4:
[----:B------:R-:W-:Y:S05]  /*0930*/  BRA.U !UP1, `(.L_x_0) ;  /* 0x0000000109487547 */ /* 0x000fea000b800000 */
[----:B------:R-:W0:Y:S01]  /*0940*/  LDC.64 R2, c[0x0][0x388] ;  /* 0x0000e200ff027b82 */ /* 0x000e220000000a00 */
[----:B------:R-:W-:Y:S01]  /*0950*/  IADD3 R7, PT, PT, R7, R8, RZ ;  /* 0x0000000807077210 */ /* 0x000fe20007ffe0ff */
[----:B------:R-:W-:-:S06]  /*0960*/  UIADD3 UR4, UPT, UPT, -UR4, URZ, URZ ;  /* 0x000000ff04047290 */ /* 0x000fcc000fffe1ff */
[----:B------:R-:W1:Y:S01]  /*0970*/  LDC.64 R10, c[0x0][0x380] ;  /* 0x0000e000ff0a7b82 */ /* 0x000e620000000a00 */
[----:B0-----:R-:W-:-:S03]  /*0980*/  IMAD.WIDE.U32 R2, R8, 0x4, R2 ;  /* 0x0000000408027825 */ /* 0x001fc600078e0002 */
[----:B------:R-:W-:Y:S02]  /*0990*/  MOV R6, R2 ;  /* 0x0000000200067202 */ /* 0x000fe40000000f00 */
[----:B------:R-:W-:-:S07]  /*09a0*/  MOV R5, R3 ;  /* 0x0000000300057202 */ /* 0x000fce0000000f00 */
.L_x_5:
[----:B-1----:R-:W-:Y:S01]  /*09b0*/  IMAD.WIDE R2, R7, 0x4, R10 ;  /* 0x0000000407027825 */ /* 0x002fe200078e020a */
[----:B------:R-:W-:-:S05]  /*09c0*/  MOV R4, R6 ;  /* 0x0000000600047202 */ /* 0x000fca0000000f00 */
[----:B------:R-:W2:Y:S04]  /*09d0*/  LDG.E R2, desc[UR16][R2.64] ;  /* 0x0000001002027981 */ /* 0x000ea8000c1e1900 */
[----:B------:R0:W2:Y:S01]  /*09e0*/  LDG.E R4, desc[UR16][R4.64] ;  /* 0x0000001004047981 */ /* 0x0000a2000c1e1900 */
[----:B------:R-:W-:Y:S01]  /*09f0*/  UIADD3 UR4, UPT, UPT, UR4, 0x1, URZ ;  /* 0x0000000104047890 */ /* 0x000fe2000fffe0ff */
[----:B------:R-:W-:Y:S02]  /*0a00*/  IADD3 R6, P0, PT, R6, 0x4, RZ ;  /* 0x0000000406067810 */ /* 0x000fe40007f1e0ff */
[----:B------:R-:W-:Y:S01]  /*0a10*/  IADD3 R7, PT, PT, R7, 0x1, RZ ;  /* 0x0000000107077810 */ /* 0x000fe20007ffe0ff */
[----:B------:R-:W-:Y:S01]  /*0a20*/  UISETP.NE.AND UP0, UPT, UR4, URZ, UPT ;  /* 0x000000ff0400728c */ /* 0x000fe2000bf05270 */
[----:B0-----:R-:W-:Y:S01]  /*0a30*/  IADD3.X R5, PT, PT, RZ, R5, RZ, P0, !PT ;  /* 0x00000005ff057210 */ /* 0x001fe200007fe4ff */
[----:B--2---:R-:W-:-:S07]  /*0a40*/  FFMA R15, R2, R4, R15 ;  /* 0x00000004020f7223 */ /* 0x004fce000000000f */
[----:B------:R-:W-:Y:S05]  /*0a50*/  BRA.U UP0, `(.L_x_5) ;  /* 0xfffffffd00d47547 */ /* 0x000fea000b83ffff */
.L_x_0:
[----:B------:R-:W0:Y:S02]  /*0a60*/  LDC.64 R2, c[0x0][0x390] ;  /* 0x0000e400ff027b82 */ /* 0x000e240000000a00 */
[----:B0-----:R-:W-:-:S05]  /*0a70*/  IMAD.WIDE R2, R0, 0x4, R2 ;  /* 0x0000000400027825 */ /* 0x001fca00078e0202 */
[----:B------:R-:W-:Y:S01]  /*0a80*/  STG.E desc[UR16][R2.64], R15 ;  /* 0x0000000f02007986 */ /* 0x000fe2000c101910 */
[----:B------:R-:W-:Y:S05]  /*0a90*/  EXIT ;  /* 0x000000000000794d */ /* 0x000fea0003800000 */
.L_x_6:
[----:B------:R-:W-:-:S00]  /*0aa0*/  BRA `(.L_x_6) ;  /* 0xfffffffc00fc7947 */ /* 0x000fc0000383ffff */
[----:B------:R-:W-:-:S00]  /*0ab0*/  NOP ;  /* 0x0000000000007918 */ /* 0x000fc00000000000 */
        /* <DEDUP_REMOVED lines=12> */
.L_x_7:


//--------------------- .nv.shared.reserved.0     --------------------------
	.section	.nv.shared.reserved.0,"aw",@nobits
	.weak		__nv_reservedSMEM_offset_0_alias
	.size		__nv_reservedSMEM_offset_0_alias, 0, 64
	.other		__nv_reservedSMEM_offset_0_alias,@"STO_CUDA_RESERVED_SHARED STV_DEFAULT"
__nv_reservedSMEM_offset_0_alias:
	.zero		0
	.zero		64


//--------------------- .nv.constant0._Z13ker_matvecmulPKfS0_Pfii --------------------------
	.section	.nv.constant0._Z13ker_matvecmulPKfS0_Pfii,"a",@progbits
	.sectionflags	@""
	.align	4
.nv.constant0._Z13ker_matvecmulPKfS0_Pfii:
	.zero		928


//--------------------- SYMBOLS --------------------------

	.type		.nv.reservedSmem.offset0,@object
	.size		.nv.reservedSmem.offset0,0x4
